//
// Generated by NVIDIA NVVM Compiler
//
// Compiler Build ID: CL-36424714
// Cuda compilation tools, release 13.0, V13.0.88
// Based on NVVM 20.0.0
//

.version 9.0
.target sm_100
.address_size 64

	// .globl	_Z13calc_average2PdPKdS1_iiiddddPKi

.visible .entry _Z13calc_average2PdPKdS1_iiiddddPKi(
	.param .u64 .ptr .align 1 _Z13calc_average2PdPKdS1_iiiddddPKi_param_0,
	.param .u64 .ptr .align 1 _Z13calc_average2PdPKdS1_iiiddddPKi_param_1,
	.param .u64 .ptr .align 1 _Z13calc_average2PdPKdS1_iiiddddPKi_param_2,
	.param .u32 _Z13calc_average2PdPKdS1_iiiddddPKi_param_3,
	.param .u32 _Z13calc_average2PdPKdS1_iiiddddPKi_param_4,
	.param .u32 _Z13calc_average2PdPKdS1_iiiddddPKi_param_5,
	.param .f64 _Z13calc_average2PdPKdS1_iiiddddPKi_param_6,
	.param .f64 _Z13calc_average2PdPKdS1_iiiddddPKi_param_7,
	.param .f64 _Z13calc_average2PdPKdS1_iiiddddPKi_param_8,
	.param .f64 _Z13calc_average2PdPKdS1_iiiddddPKi_param_9,
	.param .u64 .ptr .align 1 _Z13calc_average2PdPKdS1_iiiddddPKi_param_10
)
{
	.reg .pred 	%p<3>;
	.reg .b32 	%r<36>;
	.reg .b64 	%rd<20>;
	.reg .b64 	%fd<34>;

	ld.param.u64 	%rd5, [_Z13calc_average2PdPKdS1_iiiddddPKi_param_0];
	ld.param.u64 	%rd6, [_Z13calc_average2PdPKdS1_iiiddddPKi_param_1];
	ld.param.u64 	%rd7, [_Z13calc_average2PdPKdS1_iiiddddPKi_param_2];
	ld.param.u32 	%r8, [_Z13calc_average2PdPKdS1_iiiddddPKi_param_3];
	ld.param.u32 	%r9, [_Z13calc_average2PdPKdS1_iiiddddPKi_param_4];
	ld.param.u32 	%r10, [_Z13calc_average2PdPKdS1_iiiddddPKi_param_5];
	ld.param.u64 	%rd8, [_Z13calc_average2PdPKdS1_iiiddddPKi_param_10];
	mov.u32 	%r11, %ctaid.x;
	mov.u32 	%r12, %ctaid.y;
	mov.u32 	%r13, %nctaid.x;
	mad.lo.s32 	%r14, %r12, %r13, %r11;
	mov.u32 	%r15, %ntid.x;
	mov.u32 	%r16, %ntid.y;
	mov.u32 	%r17, %tid.x;
	mov.u32 	%r18, %tid.y;
	mad.lo.s32 	%r19, %r14, %r16, %r18;
	mad.lo.s32 	%r35, %r19, %r15, %r17;
	mul.lo.s32 	%r20, %r15, %r16;
	mul.lo.s32 	%r2, %r20, %r13;
	setp.ge.s32 	%p1, %r35, %r8;
	@%p1 bra 	$L__BB0_3;
	cvta.to.global.u64 	%rd1, %rd7;
	cvta.to.global.u64 	%rd2, %rd8;
	add.s32 	%r3, %r9, -2;
	add.s32 	%r4, %r10, -2;
	mov.u32 	%r21, %nctaid.y;
	mul.lo.s32 	%r5, %r2, %r21;
	cvta.to.global.u64 	%rd3, %rd5;
	cvta.to.global.u64 	%rd4, %rd6;
$L__BB0_2:
	ld.param.f64 	%fd33, [_Z13calc_average2PdPKdS1_iiiddddPKi_param_9];
	ld.param.f64 	%fd32, [_Z13calc_average2PdPKdS1_iiiddddPKi_param_8];
	ld.param.f64 	%fd31, [_Z13calc_average2PdPKdS1_iiiddddPKi_param_7];
	ld.param.f64 	%fd30, [_Z13calc_average2PdPKdS1_iiiddddPKi_param_6];
	mul.wide.s32 	%rd9, %r35, 8;
	add.s64 	%rd10, %rd3, %rd9;
	ld.global.f64 	%fd5, [%rd10];
	sub.f64 	%fd6, %fd5, %fd32;
	div.rn.f64 	%fd7, %fd6, %fd30;
	st.global.f64 	[%rd10], %fd7;
	add.s64 	%rd11, %rd4, %rd9;
	ld.global.f64 	%fd8, [%rd11];
	sub.f64 	%fd9, %fd8, %fd33;
	div.rn.f64 	%fd10, %fd9, %fd31;
	cvt.rmi.f64.f64 	%fd11, %fd7;
	cvt.rzi.s32.f64 	%r22, %fd11;
	min.s32 	%r23, %r3, %r22;
	cvt.rmi.f64.f64 	%fd12, %fd10;
	cvt.rzi.s32.f64 	%r24, %fd12;
	min.s32 	%r25, %r4, %r24;
	cvt.rn.f64.s32 	%fd13, %r23;
	sub.f64 	%fd14, %fd7, %fd13;
	st.global.f64 	[%rd10], %fd14;
	cvt.rn.f64.s32 	%fd15, %r25;
	sub.f64 	%fd16, %fd10, %fd15;
	mad.lo.s32 	%r26, %r25, %r9, %r23;
	mov.f64 	%fd17, 0d3FF0000000000000;
	sub.f64 	%fd18, %fd17, %fd14;
	sub.f64 	%fd19, %fd17, %fd16;
	ld.global.u32 	%r27, [%rd2];
	add.s32 	%r28, %r26, %r27;
	mul.wide.s32 	%rd12, %r28, 8;
	add.s64 	%rd13, %rd1, %rd12;
	ld.global.f64 	%fd20, [%rd13];
	mul.f64 	%fd21, %fd20, %fd19;
	ld.global.u32 	%r29, [%rd2+4];
	add.s32 	%r30, %r26, %r29;
	mul.wide.s32 	%rd14, %r30, 8;
	add.s64 	%rd15, %rd1, %rd14;
	ld.global.f64 	%fd22, [%rd15];
	fma.rn.f64 	%fd23, %fd22, %fd16, %fd21;
	ld.global.u32 	%r31, [%rd2+8];
	add.s32 	%r32, %r31, %r26;
	mul.wide.s32 	%rd16, %r32, 8;
	add.s64 	%rd17, %rd1, %rd16;
	ld.global.f64 	%fd24, [%rd17];
	ld.global.u32 	%r33, [%rd2+12];
	add.s32 	%r34, %r33, %r26;
	mul.wide.s32 	%rd18, %r34, 8;
	add.s64 	%rd19, %rd1, %rd18;
	ld.global.f64 	%fd25, [%rd19];
	mul.f64 	%fd26, %fd16, %fd25;
	fma.rn.f64 	%fd27, %fd19, %fd24, %fd26;
	mul.f64 	%fd28, %fd14, %fd27;
	fma.rn.f64 	%fd29, %fd18, %fd23, %fd28;
	st.global.f64 	[%rd10], %fd29;
	add.s32 	%r35, %r35, %r5;
	setp.lt.s32 	%p2, %r35, %r8;
	@%p2 bra 	$L__BB0_2;
$L__BB0_3:
	ret;

}


// ===== COMPILED SASS (sm_100) =====

	.target	sm_100

	.elftype	@"ET_EXEC"


//--------------------- .note.nv.tkinfo           --------------------------
	.section	.note.nv.tkinfo,"",@"SHT_NOTE"
	.sectionflags	@"SHF_NOTE_NV_TKINFO"
	.tkinfo
        /*0018*/ 	.word	0x00000002
        /*0030*/ 	.string	""
        /*0030*/ 	.string	"ptxas"
        /*0030*/ 	.string	"Cuda compilation tools, release 13.0, V13.0.88"
        /*0030*/ 	.string	"Build cuda_13.0.r13.0/compiler.36424714_0"
        /*0030*/ 	.string	"-arch sm_100 -m 64 "



//--------------------- .note.nv.cuinfo           --------------------------
	.section	.note.nv.cuinfo,"",@"SHT_NOTE"
	.sectionflags	@"SHF_NOTE_NV_CUINFO"
        /*0018*/ 	.short	0x0002
        /*001a*/ 	.short	0x0064
        /*001c*/ 	.short	0x0082
	.zero		2


//--------------------- .nv.info                  --------------------------
	.section	.nv.info,"",@"SHT_CUDA_INFO"
	.align	4


	//----- nvinfo : EIATTR_REGCOUNT
	.align		4
        /*0000*/ 	.byte	0x04, 0x2f
        /*0002*/ 	.short	(.L_1 - .L_0)
	.align		4
.L_0:
        /*0004*/ 	.word	index@(_Z13calc_average2PdPKdS1_iiiddddPKi)
        /*0008*/ 	.word	0x00000025


	//----- nvinfo : EIATTR_FRAME_SIZE
	.align		4
.L_1:
        /*000c*/ 	.byte	0x04, 0x11
        /*000e*/ 	.short	(.L_3 - .L_2)
	.align		4
.L_2:
        /*0010*/ 	.word	index@($__internal_0_$__cuda_sm20_div_rn_f64_full)
        /*0014*/ 	.word	0x00000000


	//----- nvinfo : EIATTR_FRAME_SIZE
	.align		4
.L_3:
        /*0018*/ 	.byte	0x04, 0x11
        /*001a*/ 	.short	(.L_5 - .L_4)
	.align		4
.L_4:
        /*001c*/ 	.word	index@(_Z13calc_average2PdPKdS1_iiiddddPKi)
        /*0020*/ 	.word	0x00000000


	//----- nvinfo : EIATTR_MIN_STACK_SIZE
	.align		4
.L_5:
        /*0024*/ 	.byte	0x04, 0x12
        /*0026*/ 	.short	(.L_7 - .L_6)
	.align		4
.L_6:
        /*0028*/ 	.word	index@(_Z13calc_average2PdPKdS1_iiiddddPKi)
        /*002c*/ 	.word	0x00000000
.L_7:


//--------------------- .nv.compat                --------------------------
	.section	.nv.compat,"",@"SHT_CUDA_COMPAT_INFO"
	.align	4
        /*0000*/ 	.byte	0x02, 0x09, 0x00, 0x00, 0x02, 0x02, 0x01, 0x00, 0x02, 0x05, 0x05, 0x00, 0x03, 0x07, 0x01, 0x01
        /*0010*/ 	.byte	0x02, 0x03, 0x00, 0x00, 0x02, 0x06, 0x01, 0x00, 0x04, 0x0b, 0x08, 0x00, 0x01, 0x00, 0x00, 0x00
        /*0020*/ 	.byte	0x00, 0x00, 0x00, 0x00


//--------------------- .nv.info._Z13calc_average2PdPKdS1_iiiddddPKi --------------------------
	.section	.nv.info._Z13calc_average2PdPKdS1_iiiddddPKi,"",@"SHT_CUDA_INFO"
	.sectionflags	@""
	.align	4


	//----- nvinfo : EIATTR_CUDA_API_VERSION
	.align		4
        /*0000*/ 	.byte	0x04, 0x37
        /*0002*/ 	.short	(.L_9 - .L_8)
.L_8:
        /*0004*/ 	.word	0x00000082


	//----- nvinfo : EIATTR_KPARAM_INFO
	.align		4
.L_9:
        /*0008*/ 	.byte	0x04, 0x17
        /*000a*/ 	.short	(.L_11 - .L_10)
.L_10:
        /*000c*/ 	.word	0x00000000
        /*0010*/ 	.short	0x000a
        /*0012*/ 	.short	0x0048
        /*0014*/ 	.byte	0x00, 0xf5, 0x21, 0x00


	//----- nvinfo : EIATTR_KPARAM_INFO
	.align		4
.L_11:
        /*0018*/ 	.byte	0x04, 0x17
        /*001a*/ 	.short	(.L_13 - .L_12)
.L_12:
        /*001c*/ 	.word	0x00000000
        /*0020*/ 	.short	0x0009
        /*0022*/ 	.short	0x0040
        /*0024*/ 	.byte	0x00, 0xf0, 0x21, 0x00


	//----- nvinfo : EIATTR_KPARAM_INFO
	.align		4
.L_13:
        /*0028*/ 	.byte	0x04, 0x17
        /*002a*/ 	.short	(.L_15 - .L_14)
.L_14:
        /*002c*/ 	.word	0x00000000
        /*0030*/ 	.short	0x0008
        /*0032*/ 	.short	0x0038
        /*0034*/ 	.byte	0x00, 0xf0, 0x21, 0x00


	//----- nvinfo : EIATTR_KPARAM_INFO
	.align		4
.L_15:
        /*0038*/ 	.byte	0x04, 0x17
        /*003a*/ 	.short	(.L_17 - .L_16)
.L_16:
        /*003c*/ 	.word	0x00000000
        /*0040*/ 	.short	0x0007
        /*0042*/ 	.short	0x0030
        /*0044*/ 	.byte	0x00, 0xf0, 0x21, 0x00


	//----- nvinfo : EIATTR_KPARAM_INFO
	.align		4
.L_17:
        /*0048*/ 	.byte	0x04, 0x17
        /*004a*/ 	.short	(.L_19 - .L_18)
.L_18:
        /*004c*/ 	.word	0x00000000
        /*0050*/ 	.short	0x0006
        /*0052*/ 	.short	0x0028
        /*0054*/ 	.byte	0x00, 0xf0, 0x21, 0x00


	//----- nvinfo : EIATTR_KPARAM_INFO
	.align		4
.L_19:
        /*0058*/ 	.byte	0x04, 0x17
        /*005a*/ 	.short	(.L_21 - .L_20)
.L_20:
        /*005c*/ 	.word	0x00000000
        /*0060*/ 	.short	0x0005
        /*0062*/ 	.short	0x0020
        /*0064*/ 	.byte	0x00, 0xf0, 0x11, 0x00


	//----- nvinfo : EIATTR_KPARAM_INFO
	.align		4
.L_21:
        /*0068*/ 	.byte	0x04, 0x17
        /*006a*/ 	.short	(.L_23 - .L_22)
.L_22:
        /*006c*/ 	.word	0x00000000
        /*0070*/ 	.short	0x0004
        /*0072*/ 	.short	0x001c
        /*0074*/ 	.byte	0x00, 0xf0, 0x11, 0x00


	//----- nvinfo : EIATTR_KPARAM_INFO
	.align		4
.L_23:
        /*0078*/ 	.byte	0x04, 0x17
        /*007a*/ 	.short	(.L_25 - .L_24)
.L_24:
        /*007c*/ 	.word	0x00000000
        /*0080*/ 	.short	0x0003
        /*0082*/ 	.short	0x0018
        /*0084*/ 	.byte	0x00, 0xf0, 0x11, 0x00


	//----- nvinfo : EIATTR_KPARAM_INFO
	.align		4
.L_25:
        /*0088*/ 	.byte	0x04, 0x17
        /*008a*/ 	.short	(.L_27 - .L_26)
.L_26:
        /*008c*/ 	.word	0x00000000
        /*0090*/ 	.short	0x0002
        /*0092*/ 	.short	0x0010
        /*0094*/ 	.byte	0x00, 0xf5, 0x21, 0x00


	//----- nvinfo : EIATTR_KPARAM_INFO
	.align		4
.L_27:
        /*0098*/ 	.byte	0x04, 0x17
        /*009a*/ 	.short	(.L_29 - .L_28)
.L_28:
        /*009c*/ 	.word	0x00000000
        /*00a0*/ 	.short	0x0001
        /*00a2*/ 	.short	0x0008
        /*00a4*/ 	.byte	0x00, 0xf5, 0x21, 0x00


	//----- nvinfo : EIATTR_KPARAM_INFO
	.align		4
.L_29:
        /*00a8*/ 	.byte	0x04, 0x17
        /*00aa*/ 	.short	(.L_31 - .L_30)
.L_30:
        /*00ac*/ 	.word	0x00000000
        /*00b0*/ 	.short	0x0000
        /*00b2*/ 	.short	0x0000
        /*00b4*/ 	.byte	0x00, 0xf5, 0x21, 0x00


	//----- nvinfo : EIATTR_SPARSE_MMA_MASK
	.align		4
.L_31:
        /*00b8*/ 	.byte	0x03, 0x50
        /*00ba*/ 	.short	0x0000


	//----- nvinfo : EIATTR_MAXREG_COUNT
	.align		4
        /*00bc*/ 	.byte	0x03, 0x1b
        /*00be*/ 	.short	0x00ff


	//----- nvinfo : EIATTR_MERCURY_ISA_VERSION
	.align		4
        /*00c0*/ 	.byte	0x03, 0x5f
        /*00c2*/ 	.short	0x0101


	//----- nvinfo : EIATTR_VRC_CTA_INIT_COUNT
	.align		4
        /*00c4*/ 	.byte	0x02, 0x4a
	.zero		1
	.zero		1


	//----- nvinfo : EIATTR_EXIT_INSTR_OFFSETS
	.align		4
        /*00c8*/ 	.byte	0x04, 0x1c
        /*00ca*/ 	.short	(.L_33 - .L_32)


	//   ....[0]....
.L_32:
        /*00cc*/ 	.word	0x000000f0


	//   ....[1]....
        /*00d0*/ 	.word	0x000007d0


	//----- nvinfo : EIATTR_CRS_STACK_SIZE
	.align		4
.L_33:
        /*00d4*/ 	.byte	0x04, 0x1e
        /*00d6*/ 	.short	(.L_35 - .L_34)
.L_34:
        /*00d8*/ 	.word	0x00000000


	//----- nvinfo : EIATTR_CBANK_PARAM_SIZE
	.align		4
.L_35:
        /*00dc*/ 	.byte	0x03, 0x19
        /*00de*/ 	.short	0x0050


	//----- nvinfo : EIATTR_PARAM_CBANK
	.align		4
        /*00e0*/ 	.byte	0x04, 0x0a
        /*00e2*/ 	.short	(.L_37 - .L_36)
	.align		4
.L_36:
        /*00e4*/ 	.word	index@(.nv.constant0._Z13calc_average2PdPKdS1_iiiddddPKi)
        /*00e8*/ 	.short	0x0380
        /*00ea*/ 	.short	0x0050


	//----- nvinfo : EIATTR_SW_WAR
	.align		4
.L_37:
        /*00ec*/ 	.byte	0x04, 0x36
        /*00ee*/ 	.short	(.L_39 - .L_38)
.L_38:
        /*00f0*/ 	.word	0x00000008
.L_39:


//--------------------- .nv.callgraph             --------------------------
	.section	.nv.callgraph,"",@"SHT_CUDA_CALLGRAPH"
	.align	4
	.sectionentsize	8
	.align		4
        /*0000*/ 	.word	0x00000000
	.align		4
        /*0004*/ 	.word	0xffffffff
	.align		4
        /*0008*/ 	.word	0x00000000
	.align		4
        /*000c*/ 	.word	0xfffffffe
	.align		4
        /*0010*/ 	.word	0x00000000
	.align		4
        /*0014*/ 	.word	0xfffffffd
	.align		4
        /*0018*/ 	.word	0x00000000
	.align		4
        /*001c*/ 	.word	0xfffffffc


//--------------------- .text._Z13calc_average2PdPKdS1_iiiddddPKi --------------------------
	.section	.text._Z13calc_average2PdPKdS1_iiiddddPKi,"ax",@progbits
	.align	128
        .global         _Z13calc_average2PdPKdS1_iiiddddPKi
        .type           _Z13calc_average2PdPKdS1_iiiddddPKi,@function
        .size           _Z13calc_average2PdPKdS1_iiiddddPKi,(.L_x_11 - _Z13calc_average2PdPKdS1_iiiddddPKi)
        .other          _Z13calc_average2PdPKdS1_iiiddddPKi,@"STO_CUDA_ENTRY STV_DEFAULT"
_Z13calc_average2PdPKdS1_iiiddddPKi:
.text._Z13calc_average2PdPKdS1_iiiddddPKi:
[----:B------:R-:W-:Y:S01]  /*0000*/  LDC R1, c[0x0][0x37c] ;  /* 0x0000df00ff017b82 */ /* 0x000fe20000000800 */
[----:B------:R-:W0:Y:S07]  /*0010*/  S2R R3, SR_TID.Y ;  /* 0x0000000000037919 */ /* 0x000e2e0000002200 */
[----:B------:R-:W-:Y:S01]  /*0020*/  S2UR UR4, SR_CTAID.X ;  /* 0x00000000000479c3 */ /* 0x000fe20000002500 */
[----:B------:R-:W1:Y:S01]  /*0030*/  LDCU UR6, c[0x0][0x370] ;  /* 0x00006e00ff0677ac */ /* 0x000e620008000800 */
[----:B------:R-:W2:Y:S01]  /*0040*/  S2R R23, SR_TID.X ;  /* 0x0000000000177919 */ /* 0x000ea20000002100 */
[----:B------:R-:W2:Y:S05]  /*0050*/  LDCU UR7, c[0x0][0x360] ;  /* 0x00006c00ff0777ac */ /* 0x000eaa0008000800 */
[----:B------:R-:W1:Y:S01]  /*0060*/  S2UR UR5, SR_CTAID.Y ;  /* 0x00000000000579c3 */ /* 0x000e620000002600 */
[----:B------:R-:W3:Y:S07]  /*0070*/  LDCU UR8, c[0x0][0x398] ;  /* 0x00007300ff0877ac */ /* 0x000eee0008000800 */
[----:B------:R-:W0:Y:S01]  /*0080*/  LDC R2, c[0x0][0x364] ;  /* 0x0000d900ff027b82 */ /* 0x000e220000000800 */
[----:B-1----:R-:W-:-:S06]  /*0090*/  UIMAD UR4, UR5, UR6, UR4 ;  /* 0x00000006050472a4 */ /* 0x002fcc000f8e0204 */
[----:B0-----:R-:W-:-:S04]  /*00a0*/  IMAD R0, R2, UR4, R3 ;  /* 0x0000000402007c24 */ /* 0x001fc8000f8e0203 */
[----:B--2---:R-:W-:Y:S02]  /*00b0*/  IMAD R23, R0, UR7, R23 ;  /* 0x0000000700177c24 */ /* 0x004fe4000f8e0217 */
[----:B------:R-:W-:-:S03]  /*00c0*/  IMAD R0, R2, UR7, RZ ;  /* 0x0000000702007c24 */ /* 0x000fc6000f8e02ff */
[----:B---3--:R-:W-:Y:S01]  /*00d0*/  ISETP.GE.AND P0, PT, R23, UR8, PT ;  /* 0x0000000817007c0c */ /* 0x008fe2000bf06270 */
[----:B------:R-:W-:-:S12]  /*00e0*/  IMAD R0, R0, UR6, RZ ;  /* 0x0000000600007c24 */ /* 0x000fd8000f8e02ff */
[----:B------:R-:W-:Y:S05]  /*00f0*/  @P0 EXIT ;  /* 0x000000000000094d */ /* 0x000fea0003800000 */
[----:B------:R-:W0:Y:S01]  /*0100*/  LDC.64 R6, c[0x0][0x380] ;  /* 0x0000e000ff067b82 */ /* 0x000e220000000a00 */
[----:B------:R-:W1:Y:S01]  /*0110*/  LDCU UR6, c[0x0][0x374] ;  /* 0x00006e80ff0677ac */ /* 0x000e620008000800 */
[----:B------:R-:W2:Y:S06]  /*0120*/  LDCU UR4, c[0x0][0x39c] ;  /* 0x00007380ff0477ac */ /* 0x000eac0008000800 */
[----:B------:R-:W3:Y:S01]  /*0130*/  LDC.64 R8, c[0x0][0x3a8] ;  /* 0x0000ea00ff087b82 */ /* 0x000ee20000000a00 */
[----:B------:R-:W4:Y:S01]  /*0140*/  LDCU UR5, c[0x0][0x3a0] ;  /* 0x00007400ff0577ac */ /* 0x000f220008000800 */
[----:B------:R-:W0:Y:S06]  /*0150*/  LDCU.64 UR8, c[0x0][0x358] ;  /* 0x00006b00ff0877ac */ /* 0x000e2c0008000a00 */
[----:B------:R-:W0:Y:S01]  /*0160*/  LDC.64 R10, c[0x0][0x388] ;  /* 0x0000e200ff0a7b82 */ /* 0x000e220000000a00 */
[----:B------:R-:W0:Y:S01]  /*0170*/  LDCU.64 UR10, c[0x0][0x3b8] ;  /* 0x00007700ff0a77ac */ /* 0x000e220008000a00 */
[----:B-1----:R-:W-:Y:S01]  /*0180*/  IMAD R0, R0, UR6, RZ ;  /* 0x0000000600007c24 */ /* 0x002fe2000f8e02ff */
[----:B------:R-:W1:Y:S05]  /*0190*/  LDCU UR7, c[0x0][0x3ac] ;  /* 0x00007580ff0777ac */ /* 0x000e6a0008000800 */
[----:B------:R-:W0:Y:S01]  /*01a0*/  LDC.64 R12, c[0x0][0x390] ;  /* 0x0000e400ff0c7b82 */ /* 0x000e220000000a00 */
[----:B------:R-:W0:Y:S01]  /*01b0*/  LDCU.64 UR12, c[0x0][0x3c0] ;  /* 0x00007800ff0c77ac */ /* 0x000e220008000a00 */
[----:B------:R-:W0:Y:S01]  /*01c0*/  LDCU UR14, c[0x0][0x3b4] ;  /* 0x00007680ff0e77ac */ /* 0x000e220008000800 */
[----:B------:R-:W0:Y:S01]  /*01d0*/  LDCU.64 UR18, c[0x0][0x398] ;  /* 0x00007300ff1277ac */ /* 0x000e220008000a00 */
[----:B--2---:R-:W-:-:S02]  /*01e0*/  UIADD3 UR4, UPT, UPT, UR4, -0x2, URZ ;  /* 0xfffffffe04047890 */ /* 0x004fc4000fffe0ff */
[----:B----4-:R-:W-:-:S12]  /*01f0*/  UIADD3 UR5, UPT, UPT, UR5, -0x2, URZ ;  /* 0xfffffffe05057890 */ /* 0x010fd8000fffe0ff */
.L_x_4:
[----:B0-2---:R-:W-:-:S05]  /*0200*/  IMAD.WIDE R14, R23, 0x8, R6 ;  /* 0x00000008170e7825 */ /* 0x005fca00078e0206 */
[----:B------:R-:W2:Y:S01]  /*0210*/  LDG.E.64 R2, desc[UR8][R14.64] ;  /* 0x000000080e027981 */ /* 0x000ea2000c1e1b00 */
[----:B-1----:R-:W3:Y:S01]  /*0220*/  MUFU.RCP64H R5, UR7 ;  /* 0x0000000700057d08 */ /* 0x002ee20008001800 */
[----:B------:R-:W-:Y:S01]  /*0230*/  IMAD.MOV.U32 R4, RZ, RZ, 0x1 ;  /* 0x00000001ff047424 */ /* 0x000fe200078e00ff */
[----:B------:R-:W-:Y:S05]  /*0240*/  BSSY.RECONVERGENT B0, `(.L_x_0) ;  /* 0x0000015000007945 */ /* 0x000fea0003800200 */
[----:B---3--:R-:W-:-:S08]  /*0250*/  DFMA R16, R4, -R8, 1 ;  /* 0x3ff000000410742b */ /* 0x008fd00000000808 */
[----:B------:R-:W-:-:S08]  /*0260*/  DFMA R16, R16, R16, R16 ;  /* 0x000000101010722b */ /* 0x000fd00000000010 */
[----:B------:R-:W-:-:S08]  /*0270*/  DFMA R16, R4, R16, R4 ;  /* 0x000000100410722b */ /* 0x000fd00000000004 */
[----:B------:R-:W-:-:S08]  /*0280*/  DFMA R4, R16, -R8, 1 ;  /* 0x3ff000001004742b */ /* 0x000fd00000000808 */
[----:B------:R-:W-:Y:S02]  /*0290*/  DFMA R4, R16, R4, R16 ;  /* 0x000000041004722b */ /* 0x000fe40000000010 */
[----:B--2---:R-:W-:-:S08]  /*02a0*/  DADD R18, R2, -UR10 ;  /* 0x8000000a02127e29 */ /* 0x004fd00008000000 */
[----:B------:R-:W-:Y:S02]  /*02b0*/  DMUL R2, R18, R4 ;  /* 0x0000000412027228 */ /* 0x000fe40000000000 */
[----:B------:R-:W-:-:S06]  /*02c0*/  FSETP.GEU.AND P1, PT, |R19|, 6.5827683646048100446e-37, PT ;  /* 0x036000001300780b */ /* 0x000fcc0003f2e200 */
[----:B------:R-:W-:-:S08]  /*02d0*/  DFMA R16, R2, -R8, R18 ;  /* 0x800000080210722b */ /* 0x000fd00000000012 */
[----:B------:R-:W-:-:S10]  /*02e0*/  DFMA R2, R4, R16, R2 ;  /* 0x000000100402722b */ /* 0x000fd40000000002 */
[----:B------:R-:W-:-:S05]  /*02f0*/  FFMA R4, RZ, UR7, R3 ;  /* 0x00000007ff047c23 */ /* 0x000fca0008000003 */
[----:B------:R-:W-:-:S13]  /*0300*/  FSETP.GT.AND P0, PT, |R4|, 1.469367938527859385e-39, PT ;  /* 0x001000000400780b */ /* 0x000fda0003f04200 */
[----:B------:R-:W-:Y:S05]  /*0310*/  @P0 BRA P1, `(.L_x_1) ;  /* 0x00000000001c0947 */ /* 0x000fea0000800000 */
[----:B------:R-:W0:Y:S01]  /*0320*/  LDCU.64 UR16, c[0x0][0x3a8] ;  /* 0x00007500ff1077ac */ /* 0x000e220008000a00 */
[----:B------:R-:W-:Y:S01]  /*0330*/  MOV R26, 0x370 ;  /* 0x00000370001a7802 */ /* 0x000fe20000000f00 */
[----:B0-----:R-:W-:Y:S02]  /*0340*/  IMAD.U32 R16, RZ, RZ, UR16 ;  /* 0x00000010ff107e24 */ /* 0x001fe4000f8e00ff */
[----:B------:R-:W-:-:S07]  /*0350*/  IMAD.U32 R17, RZ, RZ, UR17 ;  /* 0x00000011ff117e24 */ /* 0x000fce000f8e00ff */
[----:B------:R-:W-:Y:S05]  /*0360*/  CALL.REL.NOINC `($__internal_0_$__cuda_sm20_div_rn_f64_full) ;  /* 0x00000004001c7944 */ /* 0x000fea0003c00000 */
[----:B------:R-:W-:Y:S02]  /*0370*/  IMAD.MOV.U32 R2, RZ, RZ, R4 ;  /* 0x000000ffff027224 */ /* 0x000fe400078e0004 */
[----:B------:R-:W-:-:S07]  /*0380*/  IMAD.MOV.U32 R3, RZ, RZ, R5 ;  /* 0x000000ffff037224 */ /* 0x000fce00078e0005 */
.L_x_1:
[----:B------:R-:W-:Y:S05]  /*0390*/  BSYNC.RECONVERGENT B0 ;  /* 0x0000000000007941 */ /* 0x000fea0003800200 */
.L_x_0:
[----:B------:R-:W-:Y:S01]  /*03a0*/  IMAD.WIDE R4, R23, 0x8, R10 ;  /* 0x0000000817047825 */ /* 0x000fe200078e020a */
[----:B------:R0:W-:Y:S01]  /*03b0*/  STG.E.64 desc[UR8][R14.64], R2 ;  /* 0x000000020e007986 */ /* 0x0001e2000c101b08 */
[----:B------:R-:W1:Y:S04]  /*03c0*/  LDC.64 R20, c[0x0][0x3b0] ;  /* 0x0000ec00ff147b82 */ /* 0x000e680000000a00 */
[----:B------:R-:W2:Y:S01]  /*03d0*/  LDG.E.64 R4, desc[UR8][R4.64] ;  /* 0x0000000804047981 */ /* 0x000ea2000c1e1b00 */
[----:B------:R-:W1:Y:S01]  /*03e0*/  MUFU.RCP64H R17, UR14 ;  /* 0x0000000e00117d08 */ /* 0x000e620008001800 */
[----:B------:R-:W-:Y:S01]  /*03f0*/  IMAD.MOV.U32 R16, RZ, RZ, 0x1 ;  /* 0x00000001ff107424 */ /* 0x000fe200078e00ff */
[----:B------:R-:W-:Y:S05]  /*0400*/  BSSY.RECONVERGENT B0, `(.L_x_2) ;  /* 0x0000015000007945 */ /* 0x000fea0003800200 */
[----:B-1----:R-:W-:-:S08]  /*0410*/  DFMA R18, R16, -R20, 1 ;  /* 0x3ff000001012742b */ /* 0x002fd00000000814 */
        /* <DEDUP_REMOVED lines=11> */
[----:B0-----:R-:W-:Y:S05]  /*04d0*/  @P0 BRA P1, `(.L_x_3) ;  /* 0x00000000001c0947 */ /* 0x001fea0000800000 */
[----:B------:R-:W0:Y:S01]  /*04e0*/  LDCU.64 UR16, c[0x0][0x3b0] ;  /* 0x00007600ff1077ac */ /* 0x000e220008000a00 */
[----:B------:R-:W-:Y:S01]  /*04f0*/  IMAD.MOV.U32 R18, RZ, RZ, R24 ;  /* 0x000000ffff127224 */ /* 0x000fe200078e0018 */
[----:B------:R-:W-:Y:S01]  /*0500*/  MOV R26, 0x550 ;  /* 0x00000550001a7802 */ /* 0x000fe20000000f00 */
[----:B------:R-:W-:Y:S02]  /*0510*/  IMAD.MOV.U32 R19, RZ, RZ, R25 ;  /* 0x000000ffff137224 */ /* 0x000fe400078e0019 */
[----:B0-----:R-:W-:Y:S02]  /*0520*/  IMAD.U32 R16, RZ, RZ, UR16 ;  /* 0x00000010ff107e24 */ /* 0x001fe4000f8e00ff */
[----:B------:R-:W-:-:S07]  /*0530*/  IMAD.U32 R17, RZ, RZ, UR17 ;  /* 0x00000011ff117e24 */ /* 0x000fce000f8e00ff */
[----:B------:R-:W-:Y:S05]  /*0540*/  CALL.REL.NOINC `($__internal_0_$__cuda_sm20_div_rn_f64_full) ;  /* 0x0000000000a47944 */ /* 0x000fea0003c00000 */
.L_x_3:
[----:B------:R-:W-:Y:S05]  /*0550*/  BSYNC.RECONVERGENT B0 ;  /* 0x0000000000007941 */ /* 0x000fea0003800200 */
.L_x_2:
[----:B------:R-:W0:Y:S01]  /*0560*/  F2I.F64.FLOOR R16, R2 ;  /* 0x0000000200107311 */ /* 0x000e220000305100 */
[----:B------:R-:W1:Y:S01]  /*0570*/  LDC.64 R18, c[0x0][0x3c8] ;  /* 0x0000f200ff127b82 */ /* 0x000e620000000a00 */
[----:B0-----:R-:W-:-:S06]  /*0580*/  VIMNMX R21, PT, PT, R16, UR4, PT ;  /* 0x0000000410157c48 */ /* 0x001fcc000bfe0100 */
[----:B------:R-:W0:Y:S02]  /*0590*/  I2F.F64 R16, R21 ;  /* 0x0000001500107312 */ /* 0x000e240000201c00 */
[----:B0-----:R-:W-:-:S07]  /*05a0*/  DADD R16, -R16, R2 ;  /* 0x0000000010107229 */ /* 0x001fce0000000102 */
[----:B------:R2:W-:Y:S04]  /*05b0*/  STG.E.64 desc[UR8][R14.64], R16 ;  /* 0x000000100e007986 */ /* 0x0005e8000c101b08 */
[----:B-1----:R-:W3:Y:S04]  /*05c0*/  LDG.E R31, desc[UR8][R18.64+0xc] ;  /* 0x00000c08121f7981 */ /* 0x002ee8000c1e1900 */
[----:B------:R-:W4:Y:S04]  /*05d0*/  LDG.E R25, desc[UR8][R18.64] ;  /* 0x0000000812197981 */ /* 0x000f28000c1e1900 */
[----:B------:R-:W5:Y:S04]  /*05e0*/  LDG.E R29, desc[UR8][R18.64+0x8] ;  /* 0x00000808121d7981 */ /* 0x000f68000c1e1900 */
[----:B------:R-:W2:Y:S01]  /*05f0*/  LDG.E R27, desc[UR8][R18.64+0x4] ;  /* 0x00000408121b7981 */ /* 0x000ea2000c1e1900 */
[----:B------:R-:W0:Y:S02]  /*0600*/  F2I.F64.FLOOR R22, R4 ;  /* 0x0000000400167311 */ /* 0x000e240000305100 */
[----:B0-----:R-:W-:-:S05]  /*0610*/  VIMNMX R22, PT, PT, R22, UR5, PT ;  /* 0x0000000516167c48 */ /* 0x001fca000bfe0100 */
[----:B------:R-:W-:-:S05]  /*0620*/  IMAD R2, R22, UR19, R21 ;  /* 0x0000001316027c24 */ /* 0x000fca000f8e0215 */
[C---:B---3--:R-:W-:Y:S01]  /*0630*/  IADD3 R31, PT, PT, R2.reuse, R31, RZ ;  /* 0x0000001f021f7210 */ /* 0x048fe20007ffe0ff */
[----:B----4-:R-:W-:-:S04]  /*0640*/  IMAD.IADD R25, R2, 0x1, R25 ;  /* 0x0000000102197824 */ /* 0x010fc800078e0219 */
[----:B------:R-:W-:-:S04]  /*0650*/  IMAD.WIDE R20, R31, 0x8, R12 ;  /* 0x000000081f147825 */ /* 0x000fc800078e020c */
[----:B-----5:R-:W-:Y:S02]  /*0660*/  IMAD.IADD R29, R2, 0x1, R29 ;  /* 0x00000001021d7824 */ /* 0x020fe400078e021d */
[----:B------:R-:W3:Y:S01]  /*0670*/  LDG.E.64 R20, desc[UR8][R20.64] ;  /* 0x0000000814147981 */ /* 0x000ee2000c1e1b00 */
[----:B------:R-:W-:-:S04]  /*0680*/  IMAD.WIDE R24, R25, 0x8, R12 ;  /* 0x0000000819187825 */ /* 0x000fc800078e020c */
[----:B------:R-:W-:Y:S02]  /*0690*/  IMAD.WIDE R28, R29, 0x8, R12 ;  /* 0x000000081d1c7825 */ /* 0x000fe400078e020c */
[----:B------:R-:W4:Y:S02]  /*06a0*/  LDG.E.64 R24, desc[UR8][R24.64] ;  /* 0x0000000818187981 */ /* 0x000f24000c1e1b00 */
[----:B--2---:R-:W-:Y:S02]  /*06b0*/  IMAD.IADD R3, R2, 0x1, R27 ;  /* 0x0000000102037824 */ /* 0x004fe400078e021b */
[----:B------:R-:W2:Y:S02]  /*06c0*/  LDG.E.64 R18, desc[UR8][R28.64] ;  /* 0x000000081c127981 */ /* 0x000ea4000c1e1b00 */
[----:B------:R-:W-:-:S06]  /*06d0*/  IMAD.WIDE R2, R3, 0x8, R12 ;  /* 0x0000000803027825 */ /* 0x000fcc00078e020c */
[----:B------:R-:W5:Y:S01]  /*06e0*/  LDG.E.64 R2, desc[UR8][R2.64] ;  /* 0x0000000802027981 */ /* 0x000f62000c1e1b00 */
[----:B------:R-:W0:Y:S02]  /*06f0*/  I2F.F64 R26, R22 ;  /* 0x00000016001a7312 */ /* 0x000e240000201c00 */
[----:B0-----:R-:W-:-:S08]  /*0700*/  DADD R26, -R26, R4 ;  /* 0x000000001a1a7229 */ /* 0x001fd00000000104 */
[----:B------:R-:W-:Y:S01]  /*0710*/  DADD R4, -R26, 1 ;  /* 0x3ff000001a047429 */ /* 0x000fe20000000100 */
[----:B------:R-:W-:-:S05]  /*0720*/  IMAD.IADD R23, R0, 0x1, R23 ;  /* 0x0000000100177824 */ /* 0x000fca00078e0217 */
[----:B------:R-:W-:Y:S01]  /*0730*/  ISETP.GE.AND P0, PT, R23, UR18, PT ;  /* 0x0000001217007c0c */ /* 0x000fe2000bf06270 */
[----:B---3--:R-:W-:Y:S02]  /*0740*/  DMUL R30, R26, R20 ;  /* 0x000000141a1e7228 */ /* 0x008fe40000000000 */
[----:B----4-:R-:W-:-:S06]  /*0750*/  DMUL R20, R4, R24 ;  /* 0x0000001804147228 */ /* 0x010fcc0000000000 */
[----:B--2---:R-:W-:Y:S02]  /*0760*/  DFMA R18, R4, R18, R30 ;  /* 0x000000120412722b */ /* 0x004fe4000000001e */
[----:B------:R-:W-:Y:S02]  /*0770*/  DADD R4, -R16, 1 ;  /* 0x3ff0000010047429 */ /* 0x000fe40000000100 */
[----:B-----5:R-:W-:-:S04]  /*0780*/  DFMA R20, R26, R2, R20 ;  /* 0x000000021a14722b */ /* 0x020fc80000000014 */
[----:B------:R-:W-:-:S08]  /*0790*/  DMUL R18, R16, R18 ;  /* 0x0000001210127228 */ /* 0x000fd00000000000 */
[----:B------:R-:W-:-:S07]  /*07a0*/  DFMA R4, R4, R20, R18 ;  /* 0x000000140404722b */ /* 0x000fce0000000012 */
[----:B------:R2:W-:Y:S01]  /*07b0*/  STG.E.64 desc[UR8][R14.64], R4 ;  /* 0x000000040e007986 */ /* 0x0005e2000c101b08 */
[----:B------:R-:W-:Y:S05]  /*07c0*/  @!P0 BRA `(.L_x_4) ;  /* 0xfffffff8008c8947 */ /* 0x000fea000383ffff */
[----:B------:R-:W-:Y:S05]  /*07d0*/  EXIT ;  /* 0x000000000000794d */ /* 0x000fea0003800000 */
        .weak           $__internal_0_$__cuda_sm20_div_rn_f64_full
        .type           $__internal_0_$__cuda_sm20_div_rn_f64_full,@function
        .size           $__internal_0_$__cuda_sm20_div_rn_f64_full,(.L_x_11 - $__internal_0_$__cuda_sm20_div_rn_f64_full)
$__internal_0_$__cuda_sm20_div_rn_f64_full:
[C---:B------:R-:W-:Y:S01]  /*07e0*/  FSETP.GEU.AND P0, PT, |R17|.reuse, 1.469367938527859385e-39, PT ;  /* 0x001000001100780b */ /* 0x040fe20003f0e200 */
[----:B------:R-:W-:Y:S01]  /*07f0*/  IMAD.MOV.U32 R28, RZ, RZ, 0x1 ;  /* 0x00000001ff1c7424 */ /* 0x000fe200078e00ff */
[----:B------:R-:W-:Y:S01]  /*0800*/  LOP3.LUT R4, R17, 0x800fffff, RZ, 0xc0, !PT ;  /* 0x800fffff11047812 */ /* 0x000fe200078ec0ff */
[----:B------:R-:W-:Y:S01]  /*0810*/  IMAD.MOV.U32 R22, RZ, RZ, 0x1ca00000 ;  /* 0x1ca00000ff167424 */ /* 0x000fe200078e00ff */
[C---:B------:R-:W-:Y:S01]  /*0820*/  FSETP.GEU.AND P2, PT, |R19|.reuse, 1.469367938527859385e-39, PT ;  /* 0x001000001300780b */ /* 0x040fe20003f4e200 */
[----:B------:R-:W-:Y:S01]  /*0830*/  BSSY.RECONVERGENT B1, `(.L_x_5) ;  /* 0x0000053000017945 */ /* 0x000fe20003800200 */
[----:B------:R-:W-:Y:S01]  /*0840*/  LOP3.LUT R5, R4, 0x3ff00000, RZ, 0xfc, !PT ;  /* 0x3ff0000004057812 */ /* 0x000fe200078efcff */
[----:B------:R-:W-:Y:S01]  /*0850*/  IMAD.MOV.U32 R4, RZ, RZ, R16 ;  /* 0x000000ffff047224 */ /* 0x000fe200078e0010 */
[----:B------:R-:W-:Y:S02]  /*0860*/  LOP3.LUT R24, R19, 0x7ff00000, RZ, 0xc0, !PT ;  /* 0x7ff0000013187812 */ /* 0x000fe400078ec0ff */
[----:B------:R-:W-:-:S03]  /*0870*/  LOP3.LUT R25, R17, 0x7ff00000, RZ, 0xc0, !PT ;  /* 0x7ff0000011197812 */ /* 0x000fc600078ec0ff */
[----:B------:R-:W-:Y:S01]  /*0880*/  @!P0 DMUL R4, R16, 8.98846567431157953865e+307 ;  /* 0x7fe0000010048828 */ /* 0x000fe20000000000 */
[C---:B------:R-:W-:Y:S01]  /*0890*/  ISETP.GE.U32.AND P1, PT, R24.reuse, R25, PT ;  /* 0x000000191800720c */ /* 0x040fe20003f26070 */
[----:B------:R-:W-:Y:S02]  /*08a0*/  IMAD.MOV.U32 R34, RZ, RZ, R25 ;  /* 0x000000ffff227224 */ /* 0x000fe400078e0019 */
[----:B------:R-:W-:Y:S01]  /*08b0*/  @!P2 LOP3.LUT R27, R17, 0x7ff00000, RZ, 0xc0, !PT ;  /* 0x7ff00000111ba812 */ /* 0x000fe200078ec0ff */
[----:B------:R-:W-:Y:S01]  /*08c0*/  @!P2 IMAD.MOV.U32 R30, RZ, RZ, RZ ;  /* 0x000000ffff1ea224 */ /* 0x000fe200078e00ff */
[----:B------:R-:W0:Y:S02]  /*08d0*/  MUFU.RCP64H R29, R5 ;  /* 0x00000005001d7308 */ /* 0x000e240000001800 */
[----:B------:R-:W-:Y:S02]  /*08e0*/  @!P2 ISETP.GE.U32.AND P3, PT, R24, R27, PT ;  /* 0x0000001b1800a20c */ /* 0x000fe40003f66070 */
[----:B------:R-:W-:-:S02]  /*08f0*/  @!P0 LOP3.LUT R34, R5, 0x7ff00000, RZ, 0xc0, !PT ;  /* 0x7ff0000005228812 */ /* 0x000fc400078ec0ff */
[----:B------:R-:W-:-:S04]  /*0900*/  @!P2 SEL R27, R22, 0x63400000, !P3 ;  /* 0x63400000161ba807 */ /* 0x000fc80005800000 */
[----:B------:R-:W-:-:S04]  /*0910*/  @!P2 LOP3.LUT R27, R27, 0x80000000, R19, 0xf8, !PT ;  /* 0x800000001b1ba812 */ /* 0x000fc800078ef813 */
[----:B------:R-:W-:Y:S01]  /*0920*/  @!P2 LOP3.LUT R31, R27, 0x100000, RZ, 0xfc, !PT ;  /* 0x001000001b1fa812 */ /* 0x000fe200078efcff */
[----:B------:R-:W-:Y:S01]  /*0930*/  IMAD.MOV.U32 R27, RZ, RZ, R24 ;  /* 0x000000ffff1b7224 */ /* 0x000fe200078e0018 */
[----:B0-----:R-:W-:-:S08]  /*0940*/  DFMA R20, R28, -R4, 1 ;  /* 0x3ff000001c14742b */ /* 0x001fd00000000804 */
[----:B------:R-:W-:-:S08]  /*0950*/  DFMA R20, R20, R20, R20 ;  /* 0x000000141414722b */ /* 0x000fd00000000014 */
[----:B------:R-:W-:Y:S01]  /*0960*/  DFMA R28, R28, R20, R28 ;  /* 0x000000141c1c722b */ /* 0x000fe2000000001c */
[----:B------:R-:W-:Y:S02]  /*0970*/  SEL R21, R22, 0x63400000, !P1 ;  /* 0x6340000016157807 */ /* 0x000fe40004800000 */
[----:B------:R-:W-:Y:S02]  /*0980*/  MOV R20, R18 ;  /* 0x0000001200147202 */ /* 0x000fe40000000f00 */
[----:B------:R-:W-:-:S03]  /*0990*/  LOP3.LUT R21, R21, 0x800fffff, R19, 0xf8, !PT ;  /* 0x800fffff15157812 */ /* 0x000fc600078ef813 */
[----:B------:R-:W-:-:S03]  /*09a0*/  DFMA R32, R28, -R4, 1 ;  /* 0x3ff000001c20742b */ /* 0x000fc60000000804 */
[----:B------:R-:W-:-:S05]  /*09b0*/  @!P2 DFMA R20, R20, 2, -R30 ;  /* 0x400000001414a82b */ /* 0x000fca000000081e */
[----:B------:R-:W-:-:S05]  /*09c0*/  DFMA R32, R28, R32, R28 ;  /* 0x000000201c20722b */ /* 0x000fca000000001c */
[----:B------:R-:W-:-:S03]  /*09d0*/  @!P2 LOP3.LUT R27, R21, 0x7ff00000, RZ, 0xc0, !PT ;  /* 0x7ff00000151ba812 */ /* 0x000fc600078ec0ff */
[----:B------:R-:W-:Y:S02]  /*09e0*/  DMUL R28, R32, R20 ;  /* 0x00000014201c7228 */ /* 0x000fe40000000000 */
[----:B------:R-:W-:-:S05]  /*09f0*/  VIADD R25, R27, 0xffffffff ;  /* 0xffffffff1b197836 */ /* 0x000fca0000000000 */
[----:B------:R-:W-:Y:S01]  /*0a00*/  ISETP.GT.U32.AND P0, PT, R25, 0x7feffffe, PT ;  /* 0x7feffffe1900780c */ /* 0x000fe20003f04070 */
[----:B------:R-:W-:Y:S01]  /*0a10*/  VIADD R25, R34, 0xffffffff ;  /* 0xffffffff22197836 */ /* 0x000fe20000000000 */
[----:B------:R-:W-:-:S04]  /*0a20*/  DFMA R30, R28, -R4, R20 ;  /* 0x800000041c1e722b */ /* 0x000fc80000000014 */
[----:B------:R-:W-:-:S04]  /*0a30*/  ISETP.GT.U32.OR P0, PT, R25, 0x7feffffe, P0 ;  /* 0x7feffffe1900780c */ /* 0x000fc80000704470 */
[----:B------:R-:W-:-:S09]  /*0a40*/  DFMA R30, R32, R30, R28 ;  /* 0x0000001e201e722b */ /* 0x000fd2000000001c */
[----:B------:R-:W-:Y:S05]  /*0a50*/  @P0 BRA `(.L_x_6) ;  /* 0x00000000006c0947 */ /* 0x000fea0003800000 */
[----:B------:R-:W-:Y:S02]  /*0a60*/  LOP3.LUT R19, R17, 0x7ff00000, RZ, 0xc0, !PT ;  /* 0x7ff0000011137812 */ /* 0x000fe400078ec0ff */
[----:B------:R-:W-:Y:S02]  /*0a70*/  MOV R28, RZ ;  /* 0x000000ff001c7202 */ /* 0x000fe40000000f00 */
[CC--:B------:R-:W-:Y:S02]  /*0a80*/  VIADDMNMX R18, R24.reuse, -R19.reuse, 0xb9600000, !PT ;  /* 0xb960000018127446 */ /* 0x0c0fe40007800913 */
[----:B------:R-:W-:Y:S02]  /*0a90*/  ISETP.GE.U32.AND P0, PT, R24, R19, PT ;  /* 0x000000131800720c */ /* 0x000fe40003f06070 */
[----:B------:R-:W-:Y:S02]  /*0aa0*/  VIMNMX R18, PT, PT, R18, 0x46a00000, PT ;  /* 0x46a0000012127848 */ /* 0x000fe40003fe0100 */
[----:B------:R-:W-:-:S05]  /*0ab0*/  SEL R19, R22, 0x63400000, !P0 ;  /* 0x6340000016137807 */ /* 0x000fca0004000000 */
[----:B------:R-:W-:-:S04]  /*0ac0*/  IMAD.IADD R18, R18, 0x1, -R19 ;  /* 0x0000000112127824 */ /* 0x000fc800078e0a13 */
[----:B------:R-:W-:-:S06]  /*0ad0*/  VIADD R29, R18, 0x7fe00000 ;  /* 0x7fe00000121d7836 */ /* 0x000fcc0000000000 */
[----:B------:R-:W-:-:S10]  /*0ae0*/  DMUL R24, R30, R28 ;  /* 0x0000001c1e187228 */ /* 0x000fd40000000000 */
[----:B------:R-:W-:-:S13]  /*0af0*/  FSETP.GTU.AND P0, PT, |R25|, 1.469367938527859385e-39, PT ;  /* 0x001000001900780b */ /* 0x000fda0003f0c200 */
[----:B------:R-:W-:Y:S05]  /*0b00*/  @P0 BRA `(.L_x_7) ;  /* 0x0000000000940947 */ /* 0x000fea0003800000 */
[----:B------:R-:W-:Y:S01]  /*0b10*/  DFMA R4, R30, -R4, R20 ;  /* 0x800000041e04722b */ /* 0x000fe20000000014 */
[----:B------:R-:W-:-:S09]  /*0b20*/  IMAD.MOV.U32 R28, RZ, RZ, RZ ;  /* 0x000000ffff1c7224 */ /* 0x000fd200078e00ff */
[C---:B------:R-:W-:Y:S02]  /*0b30*/  FSETP.NEU.AND P0, PT, R5.reuse, RZ, PT ;  /* 0x000000ff0500720b */ /* 0x040fe40003f0d000 */
[----:B------:R-:W-:-:S04]  /*0b40*/  LOP3.LUT R17, R5, 0x80000000, R17, 0x48, !PT ;  /* 0x8000000005117812 */ /* 0x000fc800078e4811 */
[----:B------:R-:W-:-:S07]  /*0b50*/  LOP3.LUT R29, R17, R29, RZ, 0xfc, !PT ;  /* 0x0000001d111d7212 */ /* 0x000fce00078efcff */
[----:B------:R-:W-:Y:S05]  /*0b60*/  @!P0 BRA `(.L_x_7) ;  /* 0x00000000007c8947 */ /* 0x000fea0003800000 */
[----:B------:R-:W-:Y:S01]  /*0b70*/  IMAD.MOV R5, RZ, RZ, -R18 ;  /* 0x000000ffff057224 */ /* 0x000fe200078e0a12 */
[----:B------:R-:W-:Y:S01]  /*0b80*/  DMUL.RP R28, R30, R28 ;  /* 0x0000001c1e1c7228 */ /* 0x000fe20000008000 */
[----:B------:R-:W-:-:S06]  /*0b90*/  IMAD.MOV.U32 R4, RZ, RZ, RZ ;  /* 0x000000ffff047224 */ /* 0x000fcc00078e00ff */
[----:B------:R-:W-:-:S03]  /*0ba0*/  DFMA R4, R24, -R4, R30 ;  /* 0x800000041804722b */ /* 0x000fc6000000001e */
[----:B------:R-:W-:-:S03]  /*0bb0*/  LOP3.LUT R17, R29, R17, RZ, 0x3c, !PT ;  /* 0x000000111d117212 */ /* 0x000fc600078e3cff */
[----:B------:R-:W-:-:S04]  /*0bc0*/  IADD3 R4, PT, PT, -R18, -0x43300000, RZ ;  /* 0xbcd0000012047810 */ /* 0x000fc80007ffe1ff */
[----:B------:R-:W-:-:S04]  /*0bd0*/  FSETP.NEU.AND P0, PT, |R5|, R4, PT ;  /* 0x000000040500720b */ /* 0x000fc80003f0d200 */
[----:B------:R-:W-:Y:S02]  /*0be0*/  FSEL R24, R28, R24, !P0 ;  /* 0x000000181c187208 */ /* 0x000fe40004000000 */
[----:B------:R-:W-:Y:S01]  /*0bf0*/  FSEL R25, R17, R25, !P0 ;  /* 0x0000001911197208 */ /* 0x000fe20004000000 */
[----:B------:R-:W-:Y:S06]  /*0c00*/  BRA `(.L_x_7) ;  /* 0x0000000000547947 */ /* 0x000fec0003800000 */
.L_x_6:
[----:B------:R-:W-:-:S14]  /*0c10*/  DSETP.NAN.AND P0, PT, R18, R18, PT ;  /* 0x000000121200722a */ /* 0x000fdc0003f08000 */
[----:B------:R-:W-:Y:S05]  /*0c20*/  @P0 BRA `(.L_x_8) ;  /* 0x0000000000440947 */ /* 0x000fea0003800000 */
[----:B------:R-:W-:-:S14]  /*0c30*/  DSETP.NAN.AND P0, PT, R16, R16, PT ;  /* 0x000000101000722a */ /* 0x000fdc0003f08000 */
[----:B------:R-:W-:Y:S05]  /*0c40*/  @P0 BRA `(.L_x_9) ;  /* 0x0000000000300947 */ /* 0x000fea0003800000 */
[----:B------:R-:W-:Y:S01]  /*0c50*/  ISETP.NE.AND P0, PT, R27, R34, PT ;  /* 0x000000221b00720c */ /* 0x000fe20003f05270 */
[----:B------:R-:W-:Y:S02]  /*0c60*/  IMAD.MOV.U32 R24, RZ, RZ, 0x0 ;  /* 0x00000000ff187424 */ /* 0x000fe400078e00ff */
[----:B------:R-:W-:-:S10]  /*0c70*/  IMAD.MOV.U32 R25, RZ, RZ, -0x80000 ;  /* 0xfff80000ff197424 */ /* 0x000fd400078e00ff */
[----:B------:R-:W-:Y:S05]  /*0c80*/  @!P0 BRA `(.L_x_7) ;  /* 0x0000000000348947 */ /* 0x000fea0003800000 */
[----:B------:R-:W-:Y:S02]  /*0c90*/  ISETP.NE.AND P0, PT, R27, 0x7ff00000, PT ;  /* 0x7ff000001b00780c */ /* 0x000fe40003f05270 */
[----:B------:R-:W-:Y:S02]  /*0ca0*/  LOP3.LUT R25, R19, 0x80000000, R17, 0x48, !PT ;  /* 0x8000000013197812 */ /* 0x000fe400078e4811 */
[----:B------:R-:W-:-:S13]  /*0cb0*/  ISETP.EQ.OR P0, PT, R34, RZ, !P0 ;  /* 0x000000ff2200720c */ /* 0x000fda0004702670 */
[----:B------:R-:W-:Y:S01]  /*0cc0*/  @P0 LOP3.LUT R4, R25, 0x7ff00000, RZ, 0xfc, !PT ;  /* 0x7ff0000019040812 */ /* 0x000fe200078efcff */
[----:B------:R-:W-:Y:S02]  /*0cd0*/  @!P0 IMAD.MOV.U32 R24, RZ, RZ, RZ ;  /* 0x000000ffff188224 */ /* 0x000fe400078e00ff */
[----:B------:R-:W-:Y:S01]  /*0ce0*/  @P0 IMAD.MOV.U32 R24, RZ, RZ, RZ ;  /* 0x000000ffff180224 */ /* 0x000fe200078e00ff */
[----:B------:R-:W-:Y:S01]  /*0cf0*/  @P0 MOV R25, R4 ;  /* 0x0000000400190202 */ /* 0x000fe20000000f00 */
[----:B------:R-:W-:Y:S06]  /*0d00*/  BRA `(.L_x_7) ;  /* 0x0000000000147947 */ /* 0x000fec0003800000 */
.L_x_9:
[----:B------:R-:W-:Y:S01]  /*0d10*/  LOP3.LUT R25, R17, 0x80000, RZ, 0xfc, !PT ;  /* 0x0008000011197812 */ /* 0x000fe200078efcff */
[----:B------:R-:W-:Y:S01]  /*0d20*/  IMAD.MOV.U32 R24, RZ, RZ, R16 ;  /* 0x000000ffff187224 */ /* 0x000fe200078e0010 */
[----:B------:R-:W-:Y:S06]  /*0d30*/  BRA `(.L_x_7) ;  /* 0x0000000000087947 */ /* 0x000fec0003800000 */
.L_x_8:
[----:B------:R-:W-:Y:S01]  /*0d40*/  LOP3.LUT R25, R19, 0x80000, RZ, 0xfc, !PT ;  /* 0x0008000013197812 */ /* 0x000fe200078efcff */
[----:B------:R-:W-:-:S07]  /*0d50*/  IMAD.MOV.U32 R24, RZ, RZ, R18 ;  /* 0x000000ffff187224 */ /* 0x000fce00078e0012 */
.L_x_7:
[----:B------:R-:W-:Y:S05]  /*0d60*/  BSYNC.RECONVERGENT B1 ;  /* 0x0000000000017941 */ /* 0x000fea0003800200 */
.L_x_5:
[----:B------:R-:W-:Y:S02]  /*0d70*/  IMAD.MOV.U32 R27, RZ, RZ, 0x0 ;  /* 0x00000000ff1b7424 */ /* 0x000fe400078e00ff */
[----:B------:R-:W-:Y:S02]  /*0d80*/  IMAD.MOV.U32 R4, RZ, RZ, R24 ;  /* 0x000000ffff047224 */ /* 0x000fe400078e0018 */
[----:B------:R-:W-:Y:S01]  /*0d90*/  IMAD.MOV.U32 R5, RZ, RZ, R25 ;  /* 0x000000ffff057224 */ /* 0x000fe200078e0019 */
[----:B------:R-:W-:Y:S06]  /*0da0*/  RET.REL.NODEC R26 `(_Z13calc_average2PdPKdS1_iiiddddPKi) ;  /* 0xfffffff01a947950 */ /* 0x000fec0003c3ffff */
.L_x_10:
[----:B------:R-:W-:-:S00]  /*0db0*/  BRA `(.L_x_10) ;  /* 0xfffffffc00fc7947 */ /* 0x000fc0000383ffff */
[----:B------:R-:W-:-:S00]  /*0dc0*/  NOP ;  /* 0x0000000000007918 */ /* 0x000fc00000000000 */
        /* <DEDUP_REMOVED lines=11> */
.L_x_11:


//--------------------- .nv.shared.reserved.0     --------------------------
	.section	.nv.shared.reserved.0,"aw",@nobits
	.weak		__nv_reservedSMEM_offset_0_alias
	.size		__nv_reservedSMEM_offset_0_alias, 0, 64
	.other		__nv_reservedSMEM_offset_0_alias,@"STO_CUDA_RESERVED_SHARED STV_DEFAULT"
__nv_reservedSMEM_offset_0_alias:
	.zero		0
	.zero		64


//--------------------- .nv.constant0._Z13calc_average2PdPKdS1_iiiddddPKi --------------------------
	.section	.nv.constant0._Z13calc_average2PdPKdS1_iiiddddPKi,"a",@progbits
	.sectionflags	@""
	.align	4
.nv.constant0._Z13calc_average2PdPKdS1_iiiddddPKi:
	.zero		976


//--------------------- SYMBOLS --------------------------

	.type		.nv.reservedSmem.offset0,@object
	.size		.nv.reservedSmem.offset0,0x4
